	.headerflags	@"EF_CUDA_TEXMODE_UNIFIED EF_CUDA_64BIT_ADDRESS EF_CUDA_ACCELERATORS EF_CUDA_SM90 EF_CUDA_VIRTUAL_SM(EF_CUDA_SM90)"
	.elftype	@"ET_EXEC"


//--------------------- .nv.info                  --------------------------
	.section	.nv.info,"",@"SHT_CUDA_INFO"
	.align	4


	//----- nvinfo : EIATTR_REGCOUNT
	.align		4
        /*0000*/ 	.byte	0x04, 0x2f
        /*0002*/ 	.short	(.L_3 - .L_2)
	.align		4
.L_2:
        /*0004*/ 	.word	index@(triton_poi_fused__native_batch_norm_legit_no_training_add_convolution_relu_14)
        /*0008*/ 	.word	0x00000020


	//----- nvinfo : EIATTR_MIN_STACK_SIZE
	.align		4
.L_3:
        /*000c*/ 	.byte	0x04, 0x12
        /*000e*/ 	.short	(.L_5 - .L_4)
	.align		4
.L_4:
        /*0010*/ 	.word	index@(triton_poi_fused__native_batch_norm_legit_no_training_add_convolution_relu_14)
        /*0014*/ 	.word	0x00000000


	//----- nvinfo : EIATTR_FRAME_SIZE
	.align		4
.L_5:
        /*0018*/ 	.byte	0x04, 0x11
        /*001a*/ 	.short	(.L_7 - .L_6)
	.align		4
.L_6:
        /*001c*/ 	.word	index@(triton_poi_fused__native_batch_norm_legit_no_training_add_convolution_relu_14)
        /*0020*/ 	.word	0x00000000


	//----- nvinfo : EIATTR_MIN_STACK_SIZE
	.align		4
.L_7:
        /*0024*/ 	.byte	0x04, 0x12
        /*0026*/ 	.short	(.L_9 - .L_8)
	.align		4
.L_8:
        /*0028*/ 	.word	index@(triton_poi_fused__native_batch_norm_legit_no_training_add_convolution_relu_14)
        /*002c*/ 	.word	0x00000000
.L_9:


//--------------------- .nv.info.triton_poi_fused__native_batch_norm_legit_no_training_add_convolution_relu_14 --------------------------
	.section	.nv.info.triton_poi_fused__native_batch_norm_legit_no_training_add_convolution_relu_14,"",@"SHT_CUDA_INFO"
	.sectionflags	@""
	.align	4


	//----- nvinfo : EIATTR_CUDA_API_VERSION
	.align		4
        /*0000*/ 	.byte	0x04, 0x37
        /*0002*/ 	.short	(.L_11 - .L_10)
.L_10:
        /*0004*/ 	.word	0x0000007c


	//----- nvinfo : EIATTR_KPARAM_INFO
	.align		4
.L_11:
        /*0008*/ 	.byte	0x04, 0x17
        /*000a*/ 	.short	(.L_13 - .L_12)
.L_12:
        /*000c*/ 	.word	0x00000000
        /*0010*/ 	.short	0x000d
        /*0012*/ 	.short	0x0068
        /*0014*/ 	.byte	0x00, 0xf0, 0x11, 0x00


	//----- nvinfo : EIATTR_KPARAM_INFO
	.align		4
.L_13:
        /*0018*/ 	.byte	0x04, 0x17
        /*001a*/ 	.short	(.L_15 - .L_14)
.L_14:
        /*001c*/ 	.word	0x00000000
        /*0020*/ 	.short	0x000c
        /*0022*/ 	.short	0x0060
        /*0024*/ 	.byte	0x00, 0xf4, 0x21, 0x00


	//----- nvinfo : EIATTR_KPARAM_INFO
	.align		4
.L_15:
        /*0028*/ 	.byte	0x04, 0x17
        /*002a*/ 	.short	(.L_17 - .L_16)
.L_16:
        /*002c*/ 	.word	0x00000000
        /*0030*/ 	.short	0x000b
        /*0032*/ 	.short	0x0058
        /*0034*/ 	.byte	0x00, 0xf4, 0x21, 0x00


	//----- nvinfo : EIATTR_KPARAM_INFO
	.align		4
.L_17:
        /*0038*/ 	.byte	0x04, 0x17
        /*003a*/ 	.short	(.L_19 - .L_18)
.L_18:
        /*003c*/ 	.word	0x00000000
        /*0040*/ 	.short	0x000a
        /*0042*/ 	.short	0x0050
        /*0044*/ 	.byte	0x00, 0xf4, 0x21, 0x00


	//----- nvinfo : EIATTR_KPARAM_INFO
	.align		4
.L_19:
        /*0048*/ 	.byte	0x04, 0x17
        /*004a*/ 	.short	(.L_21 - .L_20)
.L_20:
        /*004c*/ 	.word	0x00000000
        /*0050*/ 	.short	0x0009
        /*0052*/ 	.short	0x0048
        /*0054*/ 	.byte	0x00, 0xf4, 0x21, 0x00


	//----- nvinfo : EIATTR_KPARAM_INFO
	.align		4
.L_21:
        /*0058*/ 	.byte	0x04, 0x17
        /*005a*/ 	.short	(.L_23 - .L_22)
.L_22:
        /*005c*/ 	.word	0x00000000
        /*0060*/ 	.short	0x0008
        /*0062*/ 	.short	0x0040
        /*0064*/ 	.byte	0x00, 0xf4, 0x21, 0x00


	//----- nvinfo : EIATTR_KPARAM_INFO
	.align		4
.L_23:
        /*0068*/ 	.byte	0x04, 0x17
        /*006a*/ 	.short	(.L_25 - .L_24)
.L_24:
        /*006c*/ 	.word	0x00000000
        /*0070*/ 	.short	0x0007
        /*0072*/ 	.short	0x0038
        /*0074*/ 	.byte	0x00, 0xf4, 0x21, 0x00


	//----- nvinfo : EIATTR_KPARAM_INFO
	.align		4
.L_25:
        /*0078*/ 	.byte	0x04, 0x17
        /*007a*/ 	.short	(.L_27 - .L_26)
.L_26:
        /*007c*/ 	.word	0x00000000
        /*0080*/ 	.short	0x0006
        /*0082*/ 	.short	0x0030
        /*0084*/ 	.byte	0x00, 0xf4, 0x21, 0x00


	//----- nvinfo : EIATTR_KPARAM_INFO
	.align		4
.L_27:
        /*0088*/ 	.byte	0x04, 0x17
        /*008a*/ 	.short	(.L_29 - .L_28)
.L_28:
        /*008c*/ 	.word	0x00000000
        /*0090*/ 	.short	0x0005
        /*0092*/ 	.short	0x0028
        /*0094*/ 	.byte	0x00, 0xf4, 0x21, 0x00


	//----- nvinfo : EIATTR_KPARAM_INFO
	.align		4
.L_29:
        /*0098*/ 	.byte	0x04, 0x17
        /*009a*/ 	.short	(.L_31 - .L_30)
.L_30:
        /*009c*/ 	.word	0x00000000
        /*00a0*/ 	.short	0x0004
        /*00a2*/ 	.short	0x0020
        /*00a4*/ 	.byte	0x00, 0xf4, 0x21, 0x00


	//----- nvinfo : EIATTR_KPARAM_INFO
	.align		4
.L_31:
        /*00a8*/ 	.byte	0x04, 0x17
        /*00aa*/ 	.short	(.L_33 - .L_32)
.L_32:
        /*00ac*/ 	.word	0x00000000
        /*00b0*/ 	.short	0x0003
        /*00b2*/ 	.short	0x0018
        /*00b4*/ 	.byte	0x00, 0xf4, 0x21, 0x00


	//----- nvinfo : EIATTR_KPARAM_INFO
	.align		4
.L_33:
        /*00b8*/ 	.byte	0x04, 0x17
        /*00ba*/ 	.short	(.L_35 - .L_34)
.L_34:
        /*00bc*/ 	.word	0x00000000
        /*00c0*/ 	.short	0x0002
        /*00c2*/ 	.short	0x0010
        /*00c4*/ 	.byte	0x00, 0xf4, 0x21, 0x00


	//----- nvinfo : EIATTR_KPARAM_INFO
	.align		4
.L_35:
        /*00c8*/ 	.byte	0x04, 0x17
        /*00ca*/ 	.short	(.L_37 - .L_36)
.L_36:
        /*00cc*/ 	.word	0x00000000
        /*00d0*/ 	.short	0x0001
        /*00d2*/ 	.short	0x0008
        /*00d4*/ 	.byte	0x00, 0xf4, 0x21, 0x00


	//----- nvinfo : EIATTR_KPARAM_INFO
	.align		4
.L_37:
        /*00d8*/ 	.byte	0x04, 0x17
        /*00da*/ 	.short	(.L_39 - .L_38)
.L_38:
        /*00dc*/ 	.word	0x00000000
        /*00e0*/ 	.short	0x0000
        /*00e2*/ 	.short	0x0000
        /*00e4*/ 	.byte	0x00, 0xf4, 0x21, 0x00


	//----- nvinfo : EIATTR_SPARSE_MMA_MASK
	.align		4
.L_39:
        /*00e8*/ 	.byte	0x03, 0x50
        /*00ea*/ 	.short	0x0000


	//----- nvinfo : EIATTR_MAXREG_COUNT
	.align		4
        /*00ec*/ 	.byte	0x03, 0x1b
        /*00ee*/ 	.short	0x00ff


	//----- nvinfo : EIATTR_EXIT_INSTR_OFFSETS
	.align		4
        /*00f0*/ 	.byte	0x04, 0x1c
        /*00f2*/ 	.short	(.L_41 - .L_40)


	//   ....[0]....
.L_40:
        /*00f4*/ 	.word	0x00000780


	//----- nvinfo : EIATTR_REQNTID
	.align		4
.L_41:
        /*00f8*/ 	.byte	0x04, 0x10
        /*00fa*/ 	.short	(.L_43 - .L_42)
.L_42:
        /*00fc*/ 	.word	0x00000080
        /*0100*/ 	.word	0x00000001
        /*0104*/ 	.word	0x00000001


	//----- nvinfo : EIATTR_CBANK_PARAM_SIZE
	.align		4
.L_43:
        /*0108*/ 	.byte	0x03, 0x19
        /*010a*/ 	.short	0x006c


	//----- nvinfo : EIATTR_PARAM_CBANK
	.align		4
        /*010c*/ 	.byte	0x04, 0x0a
        /*010e*/ 	.short	(.L_45 - .L_44)
	.align		4
.L_44:
        /*0110*/ 	.word	index@(.nv.constant0.triton_poi_fused__native_batch_norm_legit_no_training_add_convolution_relu_14)
        /*0114*/ 	.short	0x0210
        /*0116*/ 	.short	0x006c


	//----- nvinfo : EIATTR_SW_WAR
	.align		4
.L_45:
        /*0118*/ 	.byte	0x04, 0x36
        /*011a*/ 	.short	(.L_47 - .L_46)
.L_46:
        /*011c*/ 	.word	0x00000008
.L_47:


//--------------------- .nv.callgraph             --------------------------
	.section	.nv.callgraph,"",@"SHT_CUDA_CALLGRAPH"
	.align	4
	.sectionentsize	8
	.align		4
        /*0000*/ 	.word	0x00000000
	.align		4
        /*0004*/ 	.word	0xffffffff
	.align		4
        /*0008*/ 	.word	0x00000000
	.align		4
        /*000c*/ 	.word	0xfffffffe
	.align		4
        /*0010*/ 	.word	0x00000000
	.align		4
        /*0014*/ 	.word	0xfffffffd
	.align		4
        /*0018*/ 	.word	0x00000000
	.align		4
        /*001c*/ 	.word	0xfffffffc


//--------------------- .nv.constant4             --------------------------
	.section	.nv.constant4,"a",@progbits
	.align	8
	.align		8
.nv.constant4:
        /*0000*/ 	.dword	_$_str
	.align		8
        /*0008*/ 	.dword	_$_str_$_2


//--------------------- .text.triton_poi_fused__native_batch_norm_legit_no_training_add_convolution_relu_14 --------------------------
	.section	.text.triton_poi_fused__native_batch_norm_legit_no_training_add_convolution_relu_14,"ax",@progbits
	.align	128
        .global         triton_poi_fused__native_batch_norm_legit_no_training_add_convolution_relu_14
        .type           triton_poi_fused__native_batch_norm_legit_no_training_add_convolution_relu_14,@function
        .size           triton_poi_fused__native_batch_norm_legit_no_training_add_convolution_relu_14,(.L_x_1 - triton_poi_fused__native_batch_norm_legit_no_training_add_convolution_relu_14)
        .other          triton_poi_fused__native_batch_norm_legit_no_training_add_convolution_relu_14,@"STO_CUDA_ENTRY STV_DEFAULT"
triton_poi_fused__native_batch_norm_legit_no_training_add_convolution_relu_14:
.text.triton_poi_fused__native_batch_norm_legit_no_training_add_convolution_relu_14:
[----:B------:R-:W-:Y:S01]  /*0000*/  LDC R1, c[0x0][0x28] ;  /* 0x00000a00ff017b82 */ /* 0x000fe20000000800 */
[----:B------:R-:W1:Y:S07]  /*0010*/  S2R R0, SR_TID.X ;  /* 0x0000000000007919 */ /* 0x000e6e0000002100 */
[----:B------:R-:W2:Y:S01]  /*0020*/  LDC.64 R6, c[0x0][0x240] ;  /* 0x00009000ff067b82 */ /* 0x000ea20000000a00 */
[----:B------:R-:W-:Y:S01]  /*0030*/  ULDC.64 UR4, c[0x0][0x208] ;  /* 0x0000820000047ab9 */ /* 0x000fe20000000a00 */
[----:B------:R-:W3:Y:S06]  /*0040*/  S2R R5, SR_CTAID.X ;  /* 0x0000000000057919 */ /* 0x000eec0000002500 */
[----:B------:R-:W4:Y:S08]  /*0050*/  LDC.64 R10, c[0x0][0x230] ;  /* 0x00008c00ff0a7b82 */ /* 0x000f300000000a00 */
[----:B------:R-:W5:Y:S08]  /*0060*/  LDC.64 R12, c[0x0][0x218] ;  /* 0x00008600ff0c7b82 */ /* 0x000f700000000a00 */
[----:B------:R-:W4:Y:S01]  /*0070*/  LDC.64 R14, c[0x0][0x228] ;  /* 0x00008a00ff0e7b82 */ /* 0x000f220000000a00 */
[----:B-1----:R-:W-:-:S07]  /*0080*/  SHF.L.U32 R0, R0, 0x1, RZ ;  /* 0x0000000100007819 */ /* 0x002fce00000006ff */
[----:B------:R-:W1:Y:S01]  /*0090*/  LDC.64 R8, c[0x0][0x210] ;  /* 0x00008400ff087b82 */ /* 0x000e620000000a00 */
[----:B---3--:R-:W-:Y:S02]  /*00a0*/  SHF.R.S32.HI R3, RZ, 0x17, R5 ;  /* 0x00000017ff037819 */ /* 0x008fe40000011405 */
[----:B------:R-:W-:Y:S02]  /*00b0*/  LOP3.LUT R0, R0, 0xfe, RZ, 0xc0, !PT ;  /* 0x000000fe00007812 */ /* 0x000fe400078ec0ff */
[----:B------:R-:W-:-:S03]  /*00c0*/  SGXT R3, R3, 0x1 ;  /* 0x000000010303781a */ /* 0x000fc60000000200 */
[----:B------:R-:W3:Y:S01]  /*00d0*/  LDC.64 R28, c[0x0][0x268] ;  /* 0x00009a00ff1c7b82 */ /* 0x000ee20000000a00 */
[----:B------:R-:W-:-:S04]  /*00e0*/  LEA R0, R5, R0, 0x8 ;  /* 0x0000000005007211 */ /* 0x000fc800078e40ff */
[----:B------:R-:W-:-:S03]  /*00f0*/  LEA.HI R4, R3, R0, RZ, 0x7 ;  /* 0x0000000003047211 */ /* 0x000fc600078f38ff */
[----:B------:R-:W1:Y:S01]  /*0100*/  LDC.64 R2, c[0x0][0x260] ;  /* 0x00009800ff027b82 */ /* 0x000e620000000a00 */
[----:B------:R-:W-:-:S04]  /*0110*/  LOP3.LUT R5, R4, 0xffffff80, RZ, 0xc0, !PT ;  /* 0xffffff8004057812 */ /* 0x000fc800078ec0ff */
[----:B------:R-:W-:-:S03]  /*0120*/  IADD3 R26, R0, -R5, RZ ;  /* 0x80000005001a7210 */ /* 0x000fc60007ffe0ff */
[----:B------:R-:W3:Y:S02]  /*0130*/  LDC.64 R4, c[0x0][0x258] ;  /* 0x00009600ff047b82 */ /* 0x000ee40000000a00 */
[----:B--2---:R-:W-:-:S06]  /*0140*/  IMAD.WIDE R6, R26, 0x4, R6 ;  /* 0x000000041a067825 */ /* 0x004fcc00078e0206 */
[----:B------:R-:W2:Y:S01]  /*0150*/  LDG.E.EL.64 R6, desc[UR4][R6.64] ;  /* 0x0000000406067981 */ /* 0x000ea2000c2e1b00 */
[----:B01----:R-:W-:-:S06]  /*0160*/  IMAD.WIDE R2, R26, 0x4, R2 ;  /* 0x000000041a027825 */ /* 0x003fcc00078e0202 */
[----:B------:R-:W2:Y:S01]  /*0170*/  LDG.E.EL.64 R2, desc[UR4][R2.64] ;  /* 0x0000000402027981 */ /* 0x000ea2000c2e1b00 */
[----:B----4-:R-:W-:-:S04]  /*0180*/  IMAD.WIDE R10, R26, 0x4, R10 ;  /* 0x000000041a0a7825 */ /* 0x010fc800078e020a */
[----:B-----5:R-:W-:Y:S02]  /*0190*/  IMAD.WIDE R12, R0, 0x4, R12 ;  /* 0x00000004000c7825 */ /* 0x020fe400078e020c */
[----:B------:R-:W4:Y:S02]  /*01a0*/  LDG.E.EL.64 R10, desc[UR4][R10.64] ;  /* 0x000000040a0a7981 */ /* 0x000f24000c2e1b00 */
[----:B------:R-:W-:Y:S02]  /*01b0*/  IMAD.WIDE R14, R26, 0x4, R14 ;  /* 0x000000041a0e7825 */ /* 0x000fe400078e020e */
[----:B------:R-:W4:Y:S02]  /*01c0*/  LDG.E.64 R16, desc[UR4][R12.64] ;  /* 0x000000040c107981 */ /* 0x000f24000c1e1b00 */
[----:B------:R-:W-:Y:S02]  /*01d0*/  IMAD.WIDE R8, R0, 0x4, R8 ;  /* 0x0000000400087825 */ /* 0x000fe400078e0208 */
[----:B------:R-:W5:Y:S02]  /*01e0*/  LDG.E.EL.64 R14, desc[UR4][R14.64] ;  /* 0x000000040e0e7981 */ /* 0x000f64000c2e1b00 */
[----:B---3--:R-:W-:-:S02]  /*01f0*/  IMAD.WIDE R4, R26, 0x4, R4 ;  /* 0x000000041a047825 */ /* 0x008fc400078e0204 */
[----:B------:R-:W5:Y:S04]  /*0200*/  LDG.E.64 R20, desc[UR4][R8.64] ;  /* 0x0000000408147981 */ /* 0x000f68000c1e1b00 */
[----:B------:R-:W3:Y:S01]  /*0210*/  LDG.E.EL.64 R4, desc[UR4][R4.64] ;  /* 0x0000000404047981 */ /* 0x000ee2000c2e1b00 */
[----:B--2---:R-:W-:-:S04]  /*0220*/  FADD R6, R6, 9.9999997473787516356e-06 ;  /* 0x3727c5ac06067421 */ /* 0x004fc80000000000 */
[----:B------:R-:W0:Y:S01]  /*0230*/  MUFU.SQRT R18, R6 ;  /* 0x0000000600127308 */ /* 0x000e220000002000 */
[----:B------:R-:W-:-:S07]  /*0240*/  FADD R2, R2, 9.9999997473787516356e-06 ;  /* 0x3727c5ac02027421 */ /* 0x000fce0000000000 */
[----:B------:R-:W1:Y:S01]  /*0250*/  MUFU.SQRT R24, R2 ;  /* 0x0000000200187308 */ /* 0x000e620000002000 */
[----:B------:R-:W-:Y:S01]  /*0260*/  FADD R19, R3, 9.9999997473787516356e-06 ;  /* 0x3727c5ac03137421 */ /* 0x000fe20000000000 */
[C---:B0-----:R-:W-:Y:S02]  /*0270*/  FSETP.GT.AND P0, PT, R18.reuse, 8.50705917302346158658e+37, PT ;  /* 0x7e8000001200780b */ /* 0x041fe40003f04000 */
[----:B------:R-:W-:-:S04]  /*0280*/  FSETP.GEU.AND P3, PT, R18, 1.175494350822287508e-38, PT ;  /* 0x008000001200780b */ /* 0x000fc80003f6e000 */
[----:B------:R-:W0:Y:S01]  /*0290*/  MUFU.SQRT R25, R19 ;  /* 0x0000001300197308 */ /* 0x000e220000002000 */
[----:B-1----:R-:W-:-:S06]  /*02a0*/  FSETP.GT.AND P1, PT, R24, 8.50705917302346158658e+37, PT ;  /* 0x7e8000001800780b */ /* 0x002fcc0003f24000 */
[----:B------:R-:W-:Y:S01]  /*02b0*/  @P0 FMUL R18, R18, 0.25 ;  /* 0x3e80000012120820 */ /* 0x000fe20000400000 */
[----:B------:R-:W-:Y:S01]  /*02c0*/  FSETP.GEU.AND P4, PT, R24, 1.175494350822287508e-38, PT ;  /* 0x008000001800780b */ /* 0x000fe20003f8e000 */
[----:B------:R-:W-:Y:S02]  /*02d0*/  HFMA2.MMA R2, -RZ, RZ, 1.625, 0 ;  /* 0x3e800000ff027435 */ /* 0x000fe400000001ff */
[----:B------:R-:W-:Y:S01]  /*02e0*/  @!P3 FMUL R18, R18, 16777216 ;  /* 0x4b8000001212b820 */ /* 0x000fe20000400000 */
[----:B0-----:R-:W-:-:S03]  /*02f0*/  FSETP.GT.AND P2, PT, R25, 8.50705917302346158658e+37, PT ;  /* 0x7e8000001900780b */ /* 0x001fc60003f44000 */
[----:B------:R-:W0:Y:S01]  /*0300*/  MUFU.RCP R3, R18 ;  /* 0x0000001200037308 */ /* 0x000e220000001000 */
[----:B------:R-:W-:Y:S01]  /*0310*/  FSETP.GEU.AND P5, PT, R25, 1.175494350822287508e-38, PT ;  /* 0x008000001900780b */ /* 0x000fe20003fae000 */
[----:B------:R-:W-:Y:S02]  /*0320*/  @P1 FMUL R24, R24, 0.25 ;  /* 0x3e80000018181820 */ /* 0x000fe40000400000 */
[----:B------:R-:W-:Y:S02]  /*0330*/  FSEL R22, R2, 1, P0 ;  /* 0x3f80000002167808 */ /* 0x000fe40000000000 */
[----:B------:R-:W-:-:S03]  /*0340*/  @!P4 FMUL R24, R24, 16777216 ;  /* 0x4b8000001818c820 */ /* 0x000fc60000400000 */
[----:B------:R-:W-:Y:S01]  /*0350*/  @!P3 FMUL R22, R22, 16777216 ;  /* 0x4b8000001616b820 */ /* 0x000fe20000400000 */
[----:B------:R-:W-:Y:S01]  /*0360*/  @P2 FMUL R25, R25, 0.25 ;  /* 0x3e80000019192820 */ /* 0x000fe20000400000 */
[----:B------:R-:W1:Y:S01]  /*0370*/  MUFU.RCP R6, R24 ;  /* 0x0000001800067308 */ /* 0x000e620000001000 */
[----:B------:R-:W-:Y:S02]  /*0380*/  FSEL R19, R2, 1, P1 ;  /* 0x3f80000002137808 */ /* 0x000fe40000800000 */
[----:B------:R-:W-:Y:S01]  /*0390*/  @!P5 FMUL R25, R25, 16777216 ;  /* 0x4b8000001919d820 */ /* 0x000fe20000400000 */
[----:B0-----:R-:W-:Y:S01]  /*03a0*/  FMUL R3, R3, R22 ;  /* 0x0000001603037220 */ /* 0x001fe20000400000 */
[----:B----4-:R-:W-:Y:S01]  /*03b0*/  FADD R11, R17, R11 ;  /* 0x0000000b110b7221 */ /* 0x010fe20000000000 */
[----:B------:R-:W-:Y:S02]  /*03c0*/  FADD R10, R16, R10 ;  /* 0x0000000a100a7221 */ /* 0x000fe40000000000 */
[----:B------:R-:W0:Y:S01]  /*03d0*/  MUFU.RCP R22, R25 ;  /* 0x0000001900167308 */ /* 0x000e220000001000 */
[----:B------:R-:W-:Y:S01]  /*03e0*/  @!P4 FMUL R19, R19, 16777216 ;  /* 0x4b8000001313c820 */ /* 0x000fe20000400000 */
[----:B------:R-:W2:Y:S01]  /*03f0*/  LDC.64 R16, c[0x0][0x270] ;  /* 0x00009c00ff107b82 */ /* 0x000ea20000000a00 */
[----:B------:R-:W-:Y:S01]  /*0400*/  FSEL R23, R2, 1, P2 ;  /* 0x3f80000002177808 */ /* 0x000fe20001000000 */
[----:B-----5:R-:W-:Y:S01]  /*0410*/  FADD R14, R20, R14 ;  /* 0x0000000e140e7221 */ /* 0x020fe20000000000 */
[----:B-1----:R-:W-:-:S03]  /*0420*/  FMUL R6, R6, R19 ;  /* 0x0000001306067220 */ /* 0x002fc60000400000 */
[----:B------:R-:W-:Y:S02]  /*0430*/  @!P5 FMUL R23, R23, 16777216 ;  /* 0x4b8000001717d820 */ /* 0x000fe40000400000 */
[----:B------:R-:W1:Y:S01]  /*0440*/  LDC.64 R18, c[0x0][0x238] ;  /* 0x00008e00ff127b82 */ /* 0x000e620000000a00 */
[----:B---3--:R-:W-:Y:S01]  /*0450*/  FADD R27, -R4, R14 ;  /* 0x0000000e041b7221 */ /* 0x008fe20000000100 */
[----:B0-----:R-:W-:-:S06]  /*0460*/  FMUL R4, R22, R23 ;  /* 0x0000001716047220 */ /* 0x001fcc0000400000 */
[----:B------:R-:W0:Y:S08]  /*0470*/  LDC.64 R22, c[0x0][0x248] ;  /* 0x00009200ff167b82 */ /* 0x000e300000000a00 */
[----:B------:R-:W3:Y:S01]  /*0480*/  LDC.64 R24, c[0x0][0x250] ;  /* 0x00009400ff187b82 */ /* 0x000ee20000000a00 */
[----:B------:R-:W-:Y:S01]  /*0490*/  FADD R15, R21, R15 ;  /* 0x0000000f150f7221 */ /* 0x000fe20000000000 */
[----:B------:R-:W-:-:S04]  /*04a0*/  IMAD.WIDE R20, R26, 0x4, R28 ;  /* 0x000000041a147825 */ /* 0x000fc800078e021c */
[C---:B--2---:R-:W-:Y:S02]  /*04b0*/  IMAD.WIDE R16, R26.reuse, 0x4, R16 ;  /* 0x000000041a107825 */ /* 0x044fe400078e0210 */
[----:B------:R-:W2:Y:S02]  /*04c0*/  LDG.E.EL.64 R20, desc[UR4][R20.64] ;  /* 0x0000000414147981 */ /* 0x000ea4000c2e1b00 */
[C---:B-1----:R-:W-:Y:S02]  /*04d0*/  IMAD.WIDE R18, R26.reuse, 0x4, R18 ;  /* 0x000000041a127825 */ /* 0x042fe400078e0212 */
[----:B------:R-:W2:Y:S04]  /*04e0*/  LDG.E.EL.64 R16, desc[UR4][R16.64] ;  /* 0x0000000410107981 */ /* 0x000ea8000c2e1b00 */
[----:B------:R-:W4:Y:S01]  /*04f0*/  LDG.E.EL.64 R18, desc[UR4][R18.64] ;  /* 0x0000000412127981 */ /* 0x000f22000c2e1b00 */
[----:B0-----:R-:W-:-:S06]  /*0500*/  IMAD.WIDE R22, R26, 0x4, R22 ;  /* 0x000000041a167825 */ /* 0x001fcc00078e0216 */
[----:B------:R-:W5:Y:S01]  /*0510*/  LDG.E.EL.64 R22, desc[UR4][R22.64] ;  /* 0x0000000416167981 */ /* 0x000f62000c2e1b00 */
[----:B---3--:R-:W-:-:S06]  /*0520*/  IMAD.WIDE R24, R26, 0x4, R24 ;  /* 0x000000041a187825 */ /* 0x008fcc00078e0218 */
[----:B------:R-:W5:Y:S01]  /*0530*/  LDG.E.EL.64 R24, desc[UR4][R24.64] ;  /* 0x0000000418187981 */ /* 0x000f62000c2e1b00 */
[----:B------:R-:W-:Y:S01]  /*0540*/  FMUL R6, R27, R6 ;  /* 0x000000061b067220 */ /* 0x000fe20000400000 */
[----:B------:R-:W-:-:S04]  /*0550*/  FADD R27, R7, 9.9999997473787516356e-06 ;  /* 0x3727c5ac071b7421 */ /* 0x000fc80000000000 */
[----:B------:R-:W0:Y:S02]  /*0560*/  MUFU.SQRT R26, R27 ;  /* 0x0000001b001a7308 */ /* 0x000e240000002000 */
[C---:B0-----:R-:W-:Y:S02]  /*0570*/  FSETP.GT.AND P0, PT, R26.reuse, 8.50705917302346158658e+37, PT ;  /* 0x7e8000001a00780b */ /* 0x041fe40003f04000 */
[----:B------:R-:W-:-:S11]  /*0580*/  FSETP.GEU.AND P1, PT, R26, 1.175494350822287508e-38, PT ;  /* 0x008000001a00780b */ /* 0x000fd60003f2e000 */
[----:B------:R-:W-:-:S04]  /*0590*/  @P0 FMUL R26, R26, 0.25 ;  /* 0x3e8000001a1a0820 */ /* 0x000fc80000400000 */
[----:B------:R-:W-:Y:S01]  /*05a0*/  @!P1 FMUL R26, R26, 16777216 ;  /* 0x4b8000001a1a9820 */ /* 0x000fe20000400000 */
[----:B------:R-:W-:-:S05]  /*05b0*/  FADD R29, -R5, R15 ;  /* 0x0000000f051d7221 */ /* 0x000fca0000000100 */
[----:B------:R-:W0:Y:S01]  /*05c0*/  MUFU.RCP R26, R26 ;  /* 0x0000001a001a7308 */ /* 0x000e220000001000 */
[----:B------:R-:W-:Y:S01]  /*05d0*/  FSEL R5, R2, 1, P0 ;  /* 0x3f80000002057808 */ /* 0x000fe20000000000 */
[----:B------:R-:W-:-:S04]  /*05e0*/  FMUL R4, R29, R4 ;  /* 0x000000041d047220 */ /* 0x000fc80000400000 */
[----:B------:R-:W-:-:S04]  /*05f0*/  @!P1 FMUL R5, R5, 16777216 ;  /* 0x4b80000005059820 */ /* 0x000fc80000400000 */
[----:B0-----:R-:W-:Y:S01]  /*0600*/  FMUL R5, R26, R5 ;  /* 0x000000051a057220 */ /* 0x001fe20000400000 */
[----:B------:R-:W-:Y:S04]  /*0610*/  STG.E.64 desc[UR4][R8.64], R14 ;  /* 0x0000000e08007986 */ /* 0x000fe8000c101b04 */
[----:B------:R-:W-:Y:S01]  /*0620*/  STG.E.64 desc[UR4][R12.64], R10 ;  /* 0x0000000a0c007986 */ /* 0x000fe2000c101b04 */
[----:B--2---:R-:W-:Y:S02]  /*0630*/  FFMA R16, R20, R6, R16 ;  /* 0x0000000614107223 */ /* 0x004fe40000000010 */
[----:B------:R-:W0:Y:S01]  /*0640*/  LDC.64 R6, c[0x0][0x220] ;  /* 0x00008800ff067b82 */ /* 0x000e220000000a00 */
[----:B------:R-:W-:Y:S01]  /*0650*/  FFMA R4, R21, R4, R17 ;  /* 0x0000000415047223 */ /* 0x000fe20000000011 */
[----:B----4-:R-:W-:Y:S01]  /*0660*/  FADD R18, -R18, R10 ;  /* 0x0000000a12127221 */ /* 0x010fe20000000100 */
[----:B------:R-:W-:Y:S01]  /*0670*/  FADD R2, -R19, R11 ;  /* 0x0000000b13027221 */ /* 0x000fe20000000100 */
[----:B------:R-:W-:-:S02]  /*0680*/  FSETP.GEU.AND P0, PT, R16, RZ, PT ;  /* 0x000000ff1000720b */ /* 0x000fc40003f0e000 */
[----:B------:R-:W-:Y:S01]  /*0690*/  FMUL R3, R3, R18 ;  /* 0x0000001203037220 */ /* 0x000fe20000400000 */
[----:B------:R-:W-:Y:S01]  /*06a0*/  FSETP.GEU.AND P1, PT, R4, RZ, PT ;  /* 0x000000ff0400720b */ /* 0x000fe20003f2e000 */
[----:B------:R-:W-:Y:S01]  /*06b0*/  FMUL R2, R5, R2 ;  /* 0x0000000205027220 */ /* 0x000fe20000400000 */
[----:B------:R-:W-:Y:S02]  /*06c0*/  FSEL R16, R16, RZ, P0 ;  /* 0x000000ff10107208 */ /* 0x000fe40000000000 */
[----:B------:R-:W-:Y:S01]  /*06d0*/  FSEL R5, R4, RZ, P1 ;  /* 0x000000ff04057208 */ /* 0x000fe20000800000 */
[----:B-----5:R-:W-:Y:S01]  /*06e0*/  FFMA R3, R22, R3, R24 ;  /* 0x0000000316037223 */ /* 0x020fe20000000018 */
[----:B------:R-:W-:-:S04]  /*06f0*/  FFMA R2, R23, R2, R25 ;  /* 0x0000000217027223 */ /* 0x000fc80000000019 */
[C---:B------:R-:W-:Y:S01]  /*0700*/  FSETP.GEU.AND P0, PT, R3.reuse, -R16, PT ;  /* 0x800000100300720b */ /* 0x040fe20003f0e000 */
[----:B------:R-:W-:Y:S01]  /*0710*/  FADD R3, R3, R16 ;  /* 0x0000001003037221 */ /* 0x000fe20000000000 */
[C---:B------:R-:W-:Y:S01]  /*0720*/  FADD R4, R2.reuse, R5 ;  /* 0x0000000502047221 */ /* 0x040fe20000000000 */
[----:B------:R-:W-:Y:S01]  /*0730*/  FSETP.GEU.AND P1, PT, R2, -R5, PT ;  /* 0x800000050200720b */ /* 0x000fe20003f2e000 */
[----:B0-----:R-:W-:Y:S02]  /*0740*/  IMAD.WIDE R6, R0, 0x4, R6 ;  /* 0x0000000400067825 */ /* 0x001fe400078e0206 */
[----:B------:R-:W-:Y:S02]  /*0750*/  FSEL R2, R3, RZ, P0 ;  /* 0x000000ff03027208 */ /* 0x000fe40000000000 */
[----:B------:R-:W-:-:S05]  /*0760*/  FSEL R3, R4, RZ, P1 ;  /* 0x000000ff04037208 */ /* 0x000fca0000800000 */
[----:B------:R-:W-:Y:S01]  /*0770*/  STG.E.64 desc[UR4][R6.64], R2 ;  /* 0x0000000206007986 */ /* 0x000fe2000c101b04 */
[----:B------:R-:W-:Y:S05]  /*0780*/  EXIT ;  /* 0x000000000000794d */ /* 0x000fea0003800000 */
.L_x_0:
[----:B------:R-:W-:-:S00]  /*0790*/  BRA `(.L_x_0) ;  /* 0xfffffffc00fc7947 */ /* 0x000fc0000383ffff */
[----:B------:R-:W-:-:S00]  /*07a0*/  NOP ;  /* 0x0000000000007918 */ /* 0x000fc00000000000 */
        /* <DEDUP_REMOVED lines=13> */
.L_x_1:


//--------------------- .nv.global.init           --------------------------
	.section	.nv.global.init,"aw",@progbits
.nv.global.init:
	.type		_$_str,@object
	.size		_$_str,(_$_str_$_2 - _$_str)
_$_str:
        /*0000*/ 	.byte	0x5f, 0x5f, 0x43, 0x55, 0x44, 0x41, 0x5f, 0x46, 0x54, 0x5a, 0x00
	.type		_$_str_$_2,@object
	.size		_$_str_$_2,(.L_1 - _$_str_$_2)
_$_str_$_2:
        /*000b*/ 	.byte	0x5f, 0x5f, 0x43, 0x55, 0x44, 0x41, 0x5f, 0x50, 0x52, 0x45, 0x43, 0x5f, 0x53, 0x51, 0x52, 0x54
        /*001b*/ 	.byte	0x00
.L_1:


//--------------------- .nv.constant0.triton_poi_fused__native_batch_norm_legit_no_training_add_convolution_relu_14 --------------------------
	.section	.nv.constant0.triton_poi_fused__native_batch_norm_legit_no_training_add_convolution_relu_14,"a",@progbits
	.sectionflags	@""
	.align	4
.nv.constant0.triton_poi_fused__native_batch_norm_legit_no_training_add_convolution_relu_14:
	.zero		636
